	.headerflags	@"EF_CUDA_TEXMODE_UNIFIED EF_CUDA_64BIT_ADDRESS EF_CUDA_SM89 EF_CUDA_VIRTUAL_SM(EF_CUDA_SM89)"
	.elftype	@"ET_EXEC"


//--------------------- .nv.info                  --------------------------
	.section	.nv.info,"",@"SHT_CUDA_INFO"
	.align	4


	//----- nvinfo : EIATTR_REGCOUNT
	.align		4
        /*0000*/ 	.byte	0x04, 0x2f
        /*0002*/ 	.short	(.L_1 - .L_0)
	.align		4
.L_0:
        /*0004*/ 	.word	index@(_Z11multiplyGPUPiS_S_)
        /*0008*/ 	.word	0x00000026


	//----- nvinfo : EIATTR_FRAME_SIZE
	.align		4
.L_1:
        /*000c*/ 	.byte	0x04, 0x11
        /*000e*/ 	.short	(.L_3 - .L_2)
	.align		4
.L_2:
        /*0010*/ 	.word	index@(_Z11multiplyGPUPiS_S_)
        /*0014*/ 	.word	0x00000000


	//----- nvinfo : EIATTR_MIN_STACK_SIZE
	.align		4
.L_3:
        /*0018*/ 	.byte	0x04, 0x12
        /*001a*/ 	.short	(.L_5 - .L_4)
	.align		4
.L_4:
        /*001c*/ 	.word	index@(_Z11multiplyGPUPiS_S_)
        /*0020*/ 	.word	0x00000000
.L_5:


//--------------------- .nv.info._Z11multiplyGPUPiS_S_ --------------------------
	.section	.nv.info._Z11multiplyGPUPiS_S_,"",@"SHT_CUDA_INFO"
	.sectionflags	@""
	.align	4


	//----- nvinfo : EIATTR_CUDA_API_VERSION
	.align		4
        /*0000*/ 	.byte	0x04, 0x37
        /*0002*/ 	.short	(.L_7 - .L_6)
.L_6:
        /*0004*/ 	.word	0x00000081


	//----- nvinfo : EIATTR_PARAM_CBANK
	.align		4
.L_7:
        /*0008*/ 	.byte	0x04, 0x0a
        /*000a*/ 	.short	(.L_9 - .L_8)
	.align		4
.L_8:
        /*000c*/ 	.word	index@(.nv.constant0._Z11multiplyGPUPiS_S_)
        /*0010*/ 	.short	0x0160
        /*0012*/ 	.short	0x0018


	//----- nvinfo : EIATTR_CBANK_PARAM_SIZE
	.align		4
.L_9:
        /*0014*/ 	.byte	0x03, 0x19
        /*0016*/ 	.short	0x0018


	//----- nvinfo : EIATTR_KPARAM_INFO
	.align		4
        /*0018*/ 	.byte	0x04, 0x17
        /*001a*/ 	.short	(.L_11 - .L_10)
.L_10:
        /*001c*/ 	.word	0x00000000
        /*0020*/ 	.short	0x0002
        /*0022*/ 	.short	0x0010
        /*0024*/ 	.byte	0x00, 0xf0, 0x21, 0x00


	//----- nvinfo : EIATTR_KPARAM_INFO
	.align		4
.L_11:
        /*0028*/ 	.byte	0x04, 0x17
        /*002a*/ 	.short	(.L_13 - .L_12)
.L_12:
        /*002c*/ 	.word	0x00000000
        /*0030*/ 	.short	0x0001
        /*0032*/ 	.short	0x0008
        /*0034*/ 	.byte	0x00, 0xf0, 0x21, 0x00


	//----- nvinfo : EIATTR_KPARAM_INFO
	.align		4
.L_13:
        /*0038*/ 	.byte	0x04, 0x17
        /*003a*/ 	.short	(.L_15 - .L_14)
.L_14:
        /*003c*/ 	.word	0x00000000
        /*0040*/ 	.short	0x0000
        /*0042*/ 	.short	0x0000
        /*0044*/ 	.byte	0x00, 0xf0, 0x21, 0x00


	//----- nvinfo : EIATTR_MAXREG_COUNT
	.align		4
.L_15:
        /*0048*/ 	.byte	0x03, 0x1b
        /*004a*/ 	.short	0x00ff


	//----- nvinfo : EIATTR_EXIT_INSTR_OFFSETS
	.align		4
        /*004c*/ 	.byte	0x04, 0x1c
        /*004e*/ 	.short	(.L_17 - .L_16)


	//   ....[0]....
.L_16:
        /*0050*/ 	.word	0x00000090


	//   ....[1]....
        /*0054*/ 	.word	0x00000d30
.L_17:


//--------------------- .nv.callgraph             --------------------------
	.section	.nv.callgraph,"",@"SHT_CUDA_CALLGRAPH"
	.align	4
	.sectionentsize	8
	.align		4
        /*0000*/ 	.word	0x00000000
	.align		4
        /*0004*/ 	.word	0xffffffff
	.align		4
        /*0008*/ 	.word	0x00000000
	.align		4
        /*000c*/ 	.word	0xfffffffe
	.align		4
        /*0010*/ 	.word	0x00000000
	.align		4
        /*0014*/ 	.word	0xfffffffd
	.align		4
        /*0018*/ 	.word	0x00000000
	.align		4
        /*001c*/ 	.word	0xfffffffc


//--------------------- .nv.rel.action            --------------------------
	.section	.nv.rel.action,"",@"SHT_CUDA_RELOCINFO"
	.align	8
	.sectionentsize	8
        /*0000*/ 	.byte	0x73, 0x00, 0x00, 0x00, 0x00, 0x00, 0x00, 0x00, 0x00, 0x00, 0x00, 0x11, 0x25, 0x00, 0x05, 0x36


//--------------------- .nv.constant0._Z11multiplyGPUPiS_S_ --------------------------
	.section	.nv.constant0._Z11multiplyGPUPiS_S_,"a",@progbits
	.sectionflags	@""
	.align	4
.nv.constant0._Z11multiplyGPUPiS_S_:
	.zero		376


//--------------------- .text._Z11multiplyGPUPiS_S_ --------------------------
	.section	.text._Z11multiplyGPUPiS_S_,"ax",@progbits
	.sectioninfo	@"SHI_REGISTERS=38"
	.align	128
        .global         _Z11multiplyGPUPiS_S_
        .type           _Z11multiplyGPUPiS_S_,@function
        .size           _Z11multiplyGPUPiS_S_,(.L_x_2 - _Z11multiplyGPUPiS_S_)
        .other          _Z11multiplyGPUPiS_S_,@"STO_CUDA_ENTRY STV_DEFAULT"
_Z11multiplyGPUPiS_S_:
.text._Z11multiplyGPUPiS_S_:
[----:B------:R-:W-:Y:S02]  /*0000*/  MOV R1, c[0x0][0x28] ;  /* 0x00000a0000017a02 */ /* 0x000fe40000000f00 */
[----:B------:R-:W0:Y:S04]  /*0010*/  S2R R0, SR_CTAID.Y ;  /* 0x0000000000007919 */ /* 0x000e280000002600 */
[----:B------:R-:W0:Y:S04]  /*0020*/  S2R R5, SR_TID.Y ;  /* 0x0000000000057919 */ /* 0x000e280000002200 */
[----:B------:R-:W1:Y:S04]  /*0030*/  S2R R8, SR_CTAID.X ;  /* 0x0000000000087919 */ /* 0x000e680000002500 */
[----:B------:R-:W1:Y:S01]  /*0040*/  S2R R3, SR_TID.X ;  /* 0x0000000000037919 */ /* 0x000e620000002100 */
[----:B0-----:R-:W-:-:S05]  /*0050*/  IMAD R0, R0, c[0x0][0x4], R5 ;  /* 0x0000010000007a24 */ /* 0x001fca00078e0205 */
[----:B------:R-:W-:Y:S01]  /*0060*/  ISETP.GT.AND P0, PT, R0, 0x120, PT ;  /* 0x000001200000780c */ /* 0x000fe20003f04270 */
[----:B-1----:R-:W-:-:S05]  /*0070*/  IMAD R8, R8, c[0x0][0x0], R3 ;  /* 0x0000000008087a24 */ /* 0x002fca00078e0203 */
[----:B------:R-:W-:-:S13]  /*0080*/  ISETP.GT.OR P0, PT, R8, 0x120, P0 ;  /* 0x000001200800780c */ /* 0x000fda0000704670 */
[----:B------:R-:W-:Y:S05]  /*0090*/  @P0 EXIT ;  /* 0x000000000000094d */ /* 0x000fea0003800000 */
[----:B------:R-:W-:Y:S01]  /*00a0*/  MOV R9, 0x4 ;  /* 0x0000000400097802 */ /* 0x000fe20000000f00 */
[----:B------:R-:W-:Y:S01]  /*00b0*/  IMAD R8, R8, 0x121, RZ ;  /* 0x0000012108087824 */ /* 0x000fe200078e02ff */
[----:B------:R-:W-:Y:S02]  /*00c0*/  ULDC.64 UR4, c[0x0][0x118] ;  /* 0x0000460000047ab9 */ /* 0x000fe40000000a00 */
[----:B------:R-:W-:Y:S01]  /*00d0*/  ULDC.64 UR6, c[0x0][0x168] ;  /* 0x00005a0000067ab9 */ /* 0x000fe20000000a00 */
[----:B------:R-:W-:-:S04]  /*00e0*/  IMAD.WIDE R4, R8, R9, c[0x0][0x160] ;  /* 0x0000580008047625 */ /* 0x000fc800078e0209 */
[----:B------:R-:W-:Y:S01]  /*00f0*/  IMAD.WIDE R12, R0, R9, c[0x0][0x168] ;  /* 0x00005a00000c7625 */ /* 0x000fe200078e0209 */
[----:B------:R-:W2:Y:S04]  /*0100*/  LDG.E R10, [R4.64] ;  /* 0x00000004040a7981 */ /* 0x000ea8000c1e1900 */
[----:B------:R-:W2:Y:S01]  /*0110*/  LDG.E R11, [R12.64] ;  /* 0x000000040c0b7981 */ /* 0x000ea2000c1e1900 */
[----:B------:R-:W-:Y:S02]  /*0120*/  IADD3 R2, R8, 0x1, RZ ;  /* 0x0000000108027810 */ /* 0x000fe40007ffe0ff */
[----:B------:R-:W-:Y:S02]  /*0130*/  MOV R6, R4 ;  /* 0x0000000400067202 */ /* 0x000fe40000000f00 */
[----:B------:R-:W-:Y:S01]  /*0140*/  MOV R7, R5 ;  /* 0x0000000500077202 */ /* 0x000fe20000000f00 */
[----:B------:R-:W-:Y:S01]  /*0150*/  IMAD.WIDE R2, R2, R9, c[0x0][0x160] ;  /* 0x0000580002027625 */ /* 0x000fe200078e0209 */
[----:B------:R-:W-:-:S02]  /*0160*/  MOV R18, R12 ;  /* 0x0000000c00127202 */ /* 0x000fc40000000f00 */
[----:B------:R-:W-:Y:S01]  /*0170*/  MOV R19, R13 ;  /* 0x0000000d00137202 */ /* 0x000fe20000000f00 */
[----:B--2---:R-:W-:Y:S01]  /*0180*/  IMAD R11, R11, R10, RZ ;  /* 0x0000000a0b0b7224 */ /* 0x004fe200078e02ff */
[----:B------:R-:W-:Y:S02]  /*0190*/  MOV R10, RZ ;  /* 0x000000ff000a7202 */ /* 0x000fe40000000f00 */
.L_x_0:
[----:B------:R-:W2:Y:S04]  /*01a0*/  LDG.E R14, [R2.64] ;  /* 0x00000004020e7981 */ /* 0x000ea8000c1e1900 */
[----:B------:R0:W2:Y:S04]  /*01b0*/  LDG.E R17, [R18.64+0x484] ;  /* 0x0004840412117981 */ /* 0x0000a8000c1e1900 */
[----:B------:R0:W3:Y:S04]  /*01c0*/  LDG.E R20, [R18.64+0x908] ;  /* 0x0009080412147981 */ /* 0x0000e8000c1e1900 */
[----:B------:R-:W3:Y:S01]  /*01d0*/  LDG.E R21, [R2.64+0x4] ;  /* 0x0000040402157981 */ /* 0x000ee2000c1e1900 */
[----:B------:R-:W-:-:S02]  /*01e0*/  MOV R4, UR6 ;  /* 0x0000000600047c02 */ /* 0x000fc40008000f00 */
[----:B------:R-:W-:Y:S01]  /*01f0*/  MOV R5, UR7 ;  /* 0x0000000700057c02 */ /* 0x000fe20008000f00 */
[----:B------:R0:W4:Y:S04]  /*0200*/  LDG.E R12, [R18.64+0xd8c] ;  /* 0x000d8c04120c7981 */ /* 0x000128000c1e1900 */
[----:B------:R-:W4:Y:S01]  /*0210*/  LDG.E R13, [R2.64+0x8] ;  /* 0x00000804020d7981 */ /* 0x000f22000c1e1900 */
[----:B------:R-:W-:-:S03]  /*0220*/  IMAD.WIDE R4, R0, 0x4, R4 ;  /* 0x0000000400047825 */ /* 0x000fc600078e0204 */
[----:B------:R-:W5:Y:S04]  /*0230*/  LDG.E R15, [R6.64+0x10] ;  /* 0x00001004060f7981 */ /* 0x000f68000c1e1900 */
[----:B------:R-:W5:Y:S04]  /*0240*/  LDG.E R16, [R4.64+0x1210] ;  /* 0x0012100404107981 */ /* 0x000f68000c1e1900 */
[----:B0-----:R-:W5:Y:S04]  /*0250*/  LDG.E R18, [R2.64+0x14] ;  /* 0x0000140402127981 */ /* 0x001f68000c1e1900 */
[----:B------:R-:W5:Y:S04]  /*0260*/  LDG.E R19, [R4.64+0x1b18] ;  /* 0x001b180404137981 */ /* 0x000f68000c1e1900 */
        /* <DEDUP_REMOVED lines=11> */
[----:B------:R-:W5:Y:S01]  /*0320*/  LDG.E R34, [R2.64+0x30] ;  /* 0x0000300402227981 */ /* 0x000f62000c1e1900 */
[----:B--2---:R-:W-:-:S03]  /*0330*/  IMAD R14, R14, R17, RZ ;  /* 0x000000110e0e7224 */ /* 0x004fc600078e02ff */
[----:B------:R-:W2:Y:S01]  /*0340*/  LDG.E R17, [R2.64+0x10] ;  /* 0x0000100402117981 */ /* 0x000ea2000c1e1900 */
[----:B---3--:R-:W-:-:S03]  /*0350*/  IMAD R33, R20, R21, RZ ;  /* 0x0000001514217224 */ /* 0x008fc600078e02ff */
[----:B------:R-:W2:Y:S04]  /*0360*/  LDG.E R20, [R4.64+0x1694] ;  /* 0x0016940404147981 */ /* 0x000ea8000c1e1900 */
[----:B------:R-:W3:Y:S01]  /*0370*/  LDG.E R21, [R2.64+0x18] ;  /* 0x0000180402157981 */ /* 0x000ee2000c1e1900 */
[----:B------:R-:W-:Y:S01]  /*0380*/  IADD3 R11, R33, R11, R14 ;  /* 0x0000000b210b7210 */ /* 0x000fe20007ffe00e */
[----:B----4-:R-:W-:Y:S02]  /*0390*/  IMAD R12, R12, R13, RZ ;  /* 0x0000000d0c0c7224 */ /* 0x010fe400078e02ff */
[----:B------:R-:W4:Y:S04]  /*03a0*/  LDG.E R33, [R4.64+0x3ab4] ;  /* 0x003ab40404217981 */ /* 0x000f28000c1e1900 */
[----:B------:R-:W4:Y:S04]  /*03b0*/  LDG.E R13, [R2.64+0x34] ;  /* 0x00003404020d7981 */ /* 0x000f28000c1e1900 */
[----:B------:R-:W4:Y:S01]  /*03c0*/  LDG.E R14, [R4.64+0x3f38] ;  /* 0x003f3804040e7981 */ /* 0x000f22000c1e1900 */
[----:B-----5:R-:W-:-:S03]  /*03d0*/  IMAD R15, R16, R15, RZ ;  /* 0x0000000f100f7224 */ /* 0x020fc600078e02ff */
[----:B------:R-:W5:Y:S02]  /*03e0*/  LDG.E R16, [R4.64+0x4840] ;  /* 0x0048400404107981 */ /* 0x000f64000c1e1900 */
[----:B------:R-:W-:Y:S02]  /*03f0*/  IADD3 R15, R15, R11, R12 ;  /* 0x0000000b0f0f7210 */ /* 0x000fe40007ffe00c */
[----:B------:R-:W4:Y:S04]  /*0400*/  LDG.E R11, [R2.64+0x38] ;  /* 0x00003804020b7981 */ /* 0x000f28000c1e1900 */
[----:B------:R-:W4:Y:S01]  /*0410*/  LDG.E R12, [R4.64+0x43bc] ;  /* 0x0043bc04040c7981 */ /* 0x000f22000c1e1900 */
[----:B------:R-:W-:-:S03]  /*0420*/  IMAD R18, R19, R18, RZ ;  /* 0x0000001213127224 */ /* 0x000fc600078e02ff */
[----:B------:R-:W4:Y:S01]  /*0430*/  LDG.E R19, [R4.64+0x5148] ;  /* 0x0051480404137981 */ /* 0x000f22000c1e1900 */
[----:B------:R-:W-:-:S03]  /*0440*/  IMAD R22, R23, R22, RZ ;  /* 0x0000001617167224 */ /* 0x000fc600078e02ff */
[----:B------:R-:W4:Y:S01]  /*0450*/  LDG.E R23, [R4.64+0x5a50] ;  /* 0x005a500404177981 */ /* 0x000f22000c1e1900 */
[----:B------:R-:W-:-:S03]  /*0460*/  IMAD R25, R25, R28, RZ ;  /* 0x0000001c19197224 */ /* 0x000fc600078e02ff */
[----:B------:R-:W5:Y:S01]  /*0470*/  LDG.E R28, [R4.64+0x5ed4] ;  /* 0x005ed404041c7981 */ /* 0x000f62000c1e1900 */
[----:B------:R-:W-:-:S03]  /*0480*/  IMAD R26, R27, R26, RZ ;  /* 0x0000001a1b1a7224 */ /* 0x000fc600078e02ff */
[----:B------:R-:W5:Y:S01]  /*0490*/  LDG.E R27, [R4.64+0x6358] ;  /* 0x00635804041b7981 */ /* 0x000f62000c1e1900 */
[----:B------:R-:W-:-:S03]  /*04a0*/  IMAD R29, R32, R29, RZ ;  /* 0x0000001d201d7224 */ /* 0x000fc600078e02ff */
[----:B------:R-:W5:Y:S01]  /*04b0*/  LDG.E R32, [R4.64+0x67dc] ;  /* 0x0067dc0404207981 */ /* 0x000f62000c1e1900 */
[----:B------:R-:W-:-:S03]  /*04c0*/  IMAD R30, R31, R30, RZ ;  /* 0x0000001e1f1e7224 */ /* 0x000fc600078e02ff */
[----:B------:R-:W5:Y:S01]  /*04d0*/  LDG.E R31, [R4.64+0x6c60] ;  /* 0x006c6004041f7981 */ /* 0x000f62000c1e1900 */
[----:B--2---:R-:W-:-:S03]  /*04e0*/  IMAD R17, R17, R20, RZ ;  /* 0x0000001411117224 */ /* 0x004fc600078e02ff */
[----:B------:R-:W2:Y:S01]  /*04f0*/  LDG.E R20, [R4.64+0x4cc4] ;  /* 0x004cc40404147981 */ /* 0x000ea2000c1e1900 */
[----:B---3--:R-:W-:Y:S01]  /*0500*/  IMAD R21, R24, R21, RZ ;  /* 0x0000001518157224 */ /* 0x008fe200078e02ff */
[----:B------:R-:W-:Y:S02]  /*0510*/  IADD3 R17, R18, R15, R17 ;  /* 0x0000000f12117210 */ /* 0x000fe40007ffe011 */
[----:B------:R-:W3:Y:S04]  /*0520*/  LDG.E R24, [R4.64+0x55cc] ;  /* 0x0055cc0404187981 */ /* 0x000ee8000c1e1900 */
[----:B------:R-:W5:Y:S01]  /*0530*/  LDG.E R15, [R6.64+0x40] ;  /* 0x00004004060f7981 */ /* 0x000f62000c1e1900 */
[----:B------:R-:W-:-:S03]  /*0540*/  IADD3 R21, R22, R17, R21 ;  /* 0x0000001116157210 */ /* 0x000fc60007ffe015 */
[----:B------:R-:W2:Y:S01]  /*0550*/  LDG.E R17, [R2.64+0x40] ;  /* 0x0000400402117981 */ /* 0x000ea2000c1e1900 */
[----:B------:R-:W-:-:S03]  /*0560*/  IADD3 R25, R26, R21, R25 ;  /* 0x000000151a197210 */ /* 0x000fc60007ffe019 */
[----:B------:R-:W3:Y:S01]  /*0570*/  LDG.E R18, [R2.64+0x44] ;  /* 0x0000440402127981 */ /* 0x000ee2000c1e1900 */
[----:B------:R-:W-:-:S03]  /*0580*/  IADD3 R35, R30, R25, R29 ;  /* 0x000000191e237210 */ /* 0x000fc60007ffe01d */
[----:B------:R-:W3:Y:S04]  /*0590*/  LDG.E R21, [R2.64+0x48] ;  /* 0x0000480402157981 */ /* 0x000ee8000c1e1900 */
[----:B------:R-:W3:Y:S04]  /*05a0*/  LDG.E R22, [R6.64+0x50] ;  /* 0x0000500406167981 */ /* 0x000ee8000c1e1900 */
[----:B------:R-:W3:Y:S04]  /*05b0*/  LDG.E R25, [R2.64+0x50] ;  /* 0x0000500402197981 */ /* 0x000ee8000c1e1900 */
[----:B------:R-:W3:Y:S04]  /*05c0*/  LDG.E R26, [R2.64+0x54] ;  /* 0x00005404021a7981 */ /* 0x000ee8000c1e1900 */
[----:B------:R-:W3:Y:S04]  /*05d0*/  LDG.E R29, [R2.64+0x58] ;  /* 0x00005804021d7981 */ /* 0x000ee8000c1e1900 */
[----:B------:R-:W3:Y:S01]  /*05e0*/  LDG.E R30, [R6.64+0x60] ;  /* 0x00006004061e7981 */ /* 0x000ee2000c1e1900 */
[----:B----4-:R-:W-:-:S02]  /*05f0*/  IMAD R33, R34, R33, RZ ;  /* 0x0000002122217224 */ /* 0x010fc400078e02ff */
[----:B------:R-:W-:Y:S02]  /*0600*/  IMAD R14, R14, R13, RZ ;  /* 0x0000000d0e0e7224 */ /* 0x000fe400078e02ff */
[----:B------:R-:W4:Y:S03]  /*0610*/  LDG.E R13, [R2.64+0x60] ;  /* 0x00006004020d7981 */ /* 0x000f26000c1e1900 */
[----:B------:R-:W-:Y:S02]  /*0620*/  IADD3 R33, R14, R35, R33 ;  /* 0x000000230e217210 */ /* 0x000fe40007ffe021 */
[----:B------:R-:W4:Y:S01]  /*0630*/  LDG.E R14, [R4.64+0x70e4] ;  /* 0x0070e404040e7981 */ /* 0x000f22000c1e1900 */
[----:B------:R-:W-:-:S03]  /*0640*/  IMAD R34, R12, R11, RZ ;  /* 0x0000000b0c227224 */ /* 0x000fc600078e02ff */
[----:B------:R-:W4:Y:S04]  /*0650*/  LDG.E R11, [R2.64+0x64] ;  /* 0x00006404020b7981 */ /* 0x000f28000c1e1900 */
[----:B------:R-:W4:Y:S01]  /*0660*/  LDG.E R12, [R4.64+0x7568] ;  /* 0x00756804040c7981 */ /* 0x000f22000c1e1900 */
[----:B-----5:R-:W-:-:S03]  /*0670*/  IMAD R15, R16, R15, RZ ;  /* 0x0000000f100f7224 */ /* 0x020fc600078e02ff */
[----:B------:R-:W5:Y:S01]  /*0680*/  LDG.E R16, [R2.64+0x68] ;  /* 0x0000680402107981 */ /* 0x000f62000c1e1900 */
[----:B--2---:R-:W-:Y:S01]  /*0690*/  IMAD R17, R17, R20, RZ ;  /* 0x0000001411117224 */ /* 0x004fe200078e02ff */
[----:B------:R-:W-:Y:S02]  /*06a0*/  IADD3 R15, R15, R33, R34 ;  /* 0x000000210f0f7210 */ /* 0x000fe40007ffe022 */
[----:B------:R-:W2:Y:S01]  /*06b0*/  LDG.E R20, [R4.64+0x9504] ;  /* 0x0095040404147981 */ /* 0x000ea2000c1e1900 */
[----:B---3--:R-:W-:-:S03]  /*06c0*/  IMAD R18, R19, R18, RZ ;  /* 0x0000001213127224 */ /* 0x008fc600078e02ff */
[----:B------:R-:W3:Y:S01]  /*06d0*/  LDG.E R19, [R2.64+0x74] ;  /* 0x0000740402137981 */ /* 0x000ee2000c1e1900 */
[----:B------:R-:W-:Y:S01]  /*06e0*/  IMAD R21, R24, R21, RZ ;  /* 0x0000001518157224 */ /* 0x000fe200078e02ff */
[----:B------:R-:W-:Y:S02]  /*06f0*/  IADD3 R17, R18, R15, R17 ;  /* 0x0000000f12117210 */ /* 0x000fe40007ffe011 */
[----:B------:R-:W2:Y:S01]  /*0700*/  LDG.E R24, [R2.64+0x78] ;  /* 0x0000780402187981 */ /* 0x000ea2000c1e1900 */
[----:B------:R-:W-:-:S03]  /*0710*/  IMAD R22, R23, R22, RZ ;  /* 0x0000001617167224 */ /* 0x000fc600078e02ff */
[----:B------:R-:W5:Y:S01]  /*0720*/  LDG.E R15, [R4.64+0x79ec] ;  /* 0x0079ec04040f7981 */ /* 0x000f62000c1e1900 */
[----:B------:R-:W-:Y:S01]  /*0730*/  IMAD R25, R25, R28, RZ ;  /* 0x0000001c19197224 */ /* 0x000fe200078e02ff */
[----:B------:R-:W-:Y:S02]  /*0740*/  IADD3 R21, R22, R17, R21 ;  /* 0x0000001116157210 */ /* 0x000fe40007ffe015 */
[----:B------:R-:W3:Y:S01]  /*0750*/  LDG.E R28, [R4.64+0x8778] ;  /* 0x00877804041c7981 */ /* 0x000ee2000c1e1900 */
[----:B------:R-:W-:-:S03]  /*0760*/  IMAD R26, R27, R26, RZ ;  /* 0x0000001a1b1a7224 */ /* 0x000fc600078e02ff */
[----:B------:R-:W2:Y:S01]  /*0770*/  LDG.E R22, [R6.64+0x70] ;  /* 0x0000700406167981 */ /* 0x000ea2000c1e1900 */
[----:B------:R-:W-:Y:S01]  /*0780*/  IMAD R29, R32, R29, RZ ;  /* 0x0000001d201d7224 */ /* 0x000fe200078e02ff */
[----:B------:R-:W-:Y:S02]  /*0790*/  IADD3 R25, R26, R21, R25 ;  /* 0x000000151a197210 */ /* 0x000fe40007ffe019 */
[----:B------:R-:W2:Y:S01]  /*07a0*/  LDG.E R27, [R4.64+0x82f4] ;  /* 0x0082f404041b7981 */ /* 0x000ea2000c1e1900 */
[----:B------:R-:W-:-:S03]  /*07b0*/  IMAD R30, R31, R30, RZ ;  /* 0x0000001e1f1e7224 */ /* 0x000fc600078e02ff */
[----:B------:R-:W2:Y:S02]  /*07c0*/  LDG.E R17, [R6.64+0x80] ;  /* 0x0000800406117981 */ /* 0x000ea4000c1e1900 */
[----:B------:R-:W-:Y:S02]  /*07d0*/  IADD3 R34, R30, R25, R29 ;  /* 0x000000191e227210 */ /* 0x000fe40007ffe01d */
[----:B------:R-:W2:Y:S04]  /*07e0*/  LDG.E R26, [R4.64+0x9080] ;  /* 0x00908004041a7981 */ /* 0x000ea8000c1e1900 */
[----:B------:R-:W2:Y:S04]  /*07f0*/  LDG.E R29, [R4.64+0x7e70] ;  /* 0x007e7004041d7981 */ /* 0x000ea8000c1e1900 */
[----:B------:R-:W2:Y:S04]  /*0800*/  LDG.E R30, [R2.64+0x70] ;  /* 0x00007004021e7981 */ /* 0x000ea8000c1e1900 */
[----:B------:R-:W2:Y:S04]  /*0810*/  LDG.E R25, [R4.64+0x8bfc] ;  /* 0x008bfc0404197981 */ /* 0x000ea8000c1e1900 */
[----:B------:R-:W2:Y:S04]  /*0820*/  LDG.E R23, [R2.64+0x80] ;  /* 0x0000800402177981 */ /* 0x000ea8000c1e1900 */
[----:B------:R-:W2:Y:S04]  /*0830*/  LDG.E R18, [R2.64+0x84] ;  /* 0x0000840402127981 */ /* 0x000ea8000c1e1900 */
[----:B------:R-:W2:Y:S01]  /*0840*/  LDG.E R21, [R4.64+0x9988] ;  /* 0x0099880404157981 */ /* 0x000ea2000c1e1900 */
[----:B----4-:R-:W-:-:S03]  /*0850*/  IMAD R33, R13, R14, RZ ;  /* 0x0000000e0d217224 */ /* 0x010fc600078e02ff */
[----:B------:R-:W4:Y:S04]  /*0860*/  LDG.E R14, [R2.64+0x88] ;  /* 0x00008804020e7981 */ /* 0x000f28000c1e1900 */
[----:B------:R-:W4:Y:S04]  /*0870*/  LDG.E R31, [R4.64+0x9e0c] ;  /* 0x009e0c04041f7981 */ /* 0x000f28000c1e1900 */
[----:B------:R-:W4:Y:S04]  /*0880*/  LDG.E R13, [R6.64+0x90] ;  /* 0x00009004060d7981 */ /* 0x000f28000c1e1900 */
[----:B------:R-:W4:Y:S01]  /*0890*/  LDG.E R32, [R4.64+0xa290] ;  /* 0x00a2900404207981 */ /* 0x000f22000c1e1900 */
[----:B------:R-:W-:-:S03]  /*08a0*/  IMAD R12, R12, R11, RZ ;  /* 0x0000000b0c0c7224 */ /* 0x000fc600078e02ff */
[----:B------:R-:W4:Y:S02]  /*08b0*/  LDG.E R11, [R2.64+0x90] ;  /* 0x00009004020b7981 */ /* 0x000f24000c1e1900 */
[----:B------:R-:W-:Y:S02]  /*08c0*/  IADD3 R33, R12, R34, R33 ;  /* 0x000000220c217210 */ /* 0x000fe40007ffe021 */
[----:B------:R-:W4:Y:S01]  /*08d0*/  LDG.E R12, [R4.64+0xa714] ;  /* 0x00a71404040c7981 */ /* 0x000f22000c1e1900 */
[----:B-----5:R-:W-:-:S03]  /*08e0*/  IMAD R15, R15, R16, RZ ;  /* 0x000000100f0f7224 */ /* 0x020fc600078e02ff */
[----:B------:R0:W5:Y:S01]  /*08f0*/  LDG.E R16, [R2.64+0x94] ;  /* 0x0000940402107981 */ /* 0x000162000c1e1900 */
[----:B---3--:R-:W-:-:S03]  /*0900*/  IMAD R28, R28, R19, RZ ;  /* 0x000000131c1c7224 */ /* 0x008fc600078e02ff */
[----:B------:R-:W3:Y:S01]  /*0910*/  LDG.E R19, [R4.64+0xbda8] ;  /* 0x00bda80404137981 */ /* 0x000ee2000c1e1900 */
[----:B--2---:R-:W-:Y:S02]  /*0920*/  IMAD R22, R29, R22, RZ ;  /* 0x000000161d167224 */ /* 0x004fe400078e02ff */
[----:B------:R-:W-:-:S03]  /*0930*/  IMAD R27, R30, R27, RZ ;  /* 0x0000001b1e1b7224 */ /* 0x000fc600078e02ff */
[----:B------:R-:W-:Y:S01]  /*0940*/  IADD3 R15, R22, R33, R15 ;  /* 0x00000021160f7210 */ /* 0x000fe20007ffe00f */
[----:B------:R-:W-:Y:S01]  /*0950*/  IMAD R17, R26, R17, RZ ;  /* 0x000000111a117224 */ /* 0x000fe200078e02ff */
[----:B------:R0:W2:Y:S01]  /*0960*/  LDG.E R22, [R2.64+0xa8] ;  /* 0x0000a80402167981 */ /* 0x0000a2000c1e1900 */
[----:B------:R-:W-:Y:S01]  /*0970*/  IMAD R24, R25, R24, RZ ;  /* 0x0000001819187224 */ /* 0x000fe200078e02ff */
[----:B------:R-:W-:Y:S02]  /*0980*/  IADD3 R27, R28, R15, R27 ;  /* 0x0000000f1c1b7210 */ /* 0x000fe40007ffe01b */
[----:B------:R0:W2:Y:S01]  /*0990*/  LDG.E R15, [R2.64+0x98] ;  /* 0x00009804020f7981 */ /* 0x0000a2000c1e1900 */
[----:B------:R-:W-:Y:S01]  /*09a0*/  IMAD R20, R23, R20, RZ ;  /* 0x0000001417147224 */ /* 0x000fe200078e02ff */
[----:B------:R-:W-:Y:S02]  /*09b0*/  IADD3 R17, R17, R27, R24 ;  /* 0x0000001b11117210 */ /* 0x000fe40007ffe018 */
[----:B------:R1:W2:Y:S04]  /*09c0*/  LDG.E R23, [R6.64+0xa0] ;  /* 0x0000a00406177981 */ /* 0x0002a8000c1e1900 */
[----:B------:R-:W2:Y:S01]  /*09d0*/  LDG.E R26, [R4.64+0xb924] ;  /* 0x00b92404041a7981 */ /* 0x000ea2000c1e1900 */
[----:B------:R-:W-:-:S03]  /*09e0*/  IMAD R21, R21, R18, RZ ;  /* 0x0000001215157224 */ /* 0x000fc600078e02ff */
[----:B------:R-:W2:Y:S02]  /*09f0*/  LDG.E R18, [R4.64+0xb4a0] ;  /* 0x00b4a00404127981 */ /* 0x000ea4000c1e1900 */
[----:B------:R-:W-:Y:S02]  /*0a00*/  IADD3 R27, R21, R17, R20 ;  /* 0x00000011151b7210 */ /* 0x000fe40007ffe014 */
[----:B------:R-:W5:Y:S01]  /*0a10*/  LDG.E R17, [R4.64+0xab98] ;  /* 0x00ab980404117981 */ /* 0x000f62000c1e1900 */
[----:B----4-:R-:W-:-:S03]  /*0a20*/  IMAD R29, R31, R14, RZ ;  /* 0x0000000e1f1d7224 */ /* 0x010fc600078e02ff */
[----:B------:R-:W4:Y:S04]  /*0a30*/  LDG.E R14, [R4.64+0xb01c] ;  /* 0x00b01c04040e7981 */ /* 0x000f28000c1e1900 */
[----:B------:R0:W3:Y:S01]  /*0a40*/  LDG.E R20, [R2.64+0xa4] ;  /* 0x0000a40402147981 */ /* 0x0000e2000c1e1900 */
[----:B------:R-:W-:-:S03]  /*0a50*/  IMAD R32, R32, R13, RZ ;  /* 0x0000000d20207224 */ /* 0x000fc600078e02ff */
[----:B------:R0:W3:Y:S04]  /*0a60*/  LDG.E R13, [R2.64+0xa0] ;  /* 0x0000a004020d7981 */ /* 0x0000e8000c1e1900 */
[----:B------:R1:W3:Y:S01]  /*0a70*/  LDG.E R21, [R6.64+0xb0] ;  /* 0x0000b00406157981 */ /* 0x0002e2000c1e1900 */
[----:B------:R-:W-:-:S03]  /*0a80*/  IADD3 R29, R32, R27, R29 ;  /* 0x0000001b201d7210 */ /* 0x000fc60007ffe01d */
[----:B------:R-:W3:Y:S04]  /*0a90*/  LDG.E R25, [R4.64+0xc22c] ;  /* 0x00c22c0404197981 */ /* 0x000ee8000c1e1900 */
[----:B------:R-:W3:Y:S01]  /*0aa0*/  LDG.E R24, [R4.64+0xc6b0] ;  /* 0x00c6b00404187981 */ /* 0x000ee2000c1e1900 */
[----:B------:R-:W-:-:S03]  /*0ab0*/  IMAD R34, R11, R12, RZ ;  /* 0x0000000c0b227224 */ /* 0x000fc600078e02ff */
[----:B------:R0:W3:Y:S04]  /*0ac0*/  LDG.E R33, [R2.64+0xb0] ;  /* 0x0000b00402217981 */ /* 0x0000e8000c1e1900 */
[----:B------:R0:W3:Y:S04]  /*0ad0*/  LDG.E R30, [R2.64+0xb4] ;  /* 0x0000b404021e7981 */ /* 0x0000e8000c1e1900 */
[----:B------:R-:W3:Y:S04]  /*0ae0*/  LDG.E R32, [R4.64+0xcb34] ;  /* 0x00cb340404207981 */ /* 0x000ee8000c1e1900 */
[----:B------:R-:W3:Y:S04]  /*0af0*/  LDG.E R31, [R4.64+0xcfb8] ;  /* 0x00cfb804041f7981 */ /* 0x000ee8000c1e1900 */
[----:B------:R0:W3:Y:S04]  /*0b00*/  LDG.E R27, [R2.64+0xb8] ;  /* 0x0000b804021b7981 */ /* 0x0000e8000c1e1900 */
[----:B------:R1:W3:Y:S04]  /*0b10*/  LDG.E R11, [R6.64+0xc0] ;  /* 0x0000c004060b7981 */ /* 0x0002e8000c1e1900 */
[----:B------:R-:W3:Y:S04]  /*0b20*/  LDG.E R28, [R4.64+0xd43c] ;  /* 0x00d43c04041c7981 */ /* 0x000ee8000c1e1900 */
[----:B------:R-:W3:Y:S01]  /*0b30*/  LDG.E R12, [R4.64+0xd8c0] ;  /* 0x00d8c004040c7981 */ /* 0x000ee2000c1e1900 */
[----:B------:R-:W-:-:S04]  /*0b40*/  IADD3 R10, R10, 0x30, RZ ;  /* 0x000000300a0a7810 */ /* 0x000fc80007ffe0ff */
[----:B------:R-:W-:Y:S01]  /*0b50*/  ISETP.NE.AND P0, PT, R10, 0x120, PT ;  /* 0x000001200a00780c */ /* 0x000fe20003f05270 */
[----:B------:R-:W-:Y:S01]  /*0b60*/  UIADD3 UR6, UP0, UR6, 0xd8c0, URZ ;  /* 0x0000d8c006067890 */ /* 0x000fe2000ff1e03f */
[----:B-1----:R-:W-:Y:S02]  /*0b70*/  IADD3 R6, P2, R6, 0xc0, RZ ;  /* 0x000000c006067810 */ /* 0x002fe40007f5e0ff */
[----:B0-----:R-:W-:Y:S01]  /*0b80*/  IADD3 R2, P1, R2, 0xc0, RZ ;  /* 0x000000c002027810 */ /* 0x001fe20007f3e0ff */
[----:B------:R-:W-:Y:S01]  /*0b90*/  UIADD3.X UR7, URZ, UR7, URZ, UP0, !UPT ;  /* 0x000000073f077290 */ /* 0x000fe200087fe43f */
[----:B------:R-:W-:Y:S02]  /*0ba0*/  IADD3.X R7, RZ, R7, RZ, P2, !PT ;  /* 0x00000007ff077210 */ /* 0x000fe400017fe4ff */
[----:B------:R-:W-:Y:S01]  /*0bb0*/  IADD3.X R3, RZ, R3, RZ, P1, !PT ;  /* 0x00000003ff037210 */ /* 0x000fe20000ffe4ff */
[----:B--2---:R-:W-:Y:S02]  /*0bc0*/  IMAD R23, R18, R23, RZ ;  /* 0x0000001712177224 */ /* 0x004fe400078e02ff */
[----:B-----5:R-:W-:-:S02]  /*0bd0*/  IMAD R16, R17, R16, RZ ;  /* 0x0000001011107224 */ /* 0x020fc400078e02ff */
[----:B----4-:R-:W-:-:S03]  /*0be0*/  IMAD R14, R14, R15, RZ ;  /* 0x0000000f0e0e7224 */ /* 0x010fc600078e02ff */
[----:B------:R-:W-:Y:S01]  /*0bf0*/  IADD3 R16, R16, R29, R34 ;  /* 0x0000001d10107210 */ /* 0x000fe20007ffe022 */
[----:B---3--:R-:W-:-:S03]  /*0c00*/  IMAD R20, R19, R20, RZ ;  /* 0x0000001413147224 */ /* 0x008fc600078e02ff */
[----:B------:R-:W-:Y:S01]  /*0c10*/  IADD3 R14, R23, R16, R14 ;  /* 0x00000010170e7210 */ /* 0x000fe20007ffe00e */
[----:B------:R-:W-:-:S05]  /*0c20*/  IMAD R13, R13, R26, RZ ;  /* 0x0000001a0d0d7224 */ /* 0x000fca00078e02ff */
[----:B------:R-:W-:Y:S01]  /*0c30*/  IADD3 R13, R20, R14, R13 ;  /* 0x0000000e140d7210 */ /* 0x000fe20007ffe00d */
[----:B------:R-:W-:Y:S02]  /*0c40*/  IMAD R22, R25, R22, RZ ;  /* 0x0000001619167224 */ /* 0x000fe400078e02ff */
[----:B------:R-:W-:Y:S01]  /*0c50*/  IMAD R21, R24, R21, RZ ;  /* 0x0000001518157224 */ /* 0x000fe200078e02ff */
[----:B------:R-:W-:-:S04]  /*0c60*/  IADD3 R18, P3, R4, 0xd8c0, RZ ;  /* 0x0000d8c004127810 */ /* 0x000fc80007f7e0ff */
[----:B------:R-:W-:Y:S01]  /*0c70*/  IADD3 R21, R21, R13, R22 ;  /* 0x0000000d15157210 */ /* 0x000fe20007ffe016 */
[----:B------:R-:W-:Y:S02]  /*0c80*/  IMAD R32, R33, R32, RZ ;  /* 0x0000002021207224 */ /* 0x000fe400078e02ff */
[----:B------:R-:W-:Y:S01]  /*0c90*/  IMAD R31, R31, R30, RZ ;  /* 0x0000001e1f1f7224 */ /* 0x000fe200078e02ff */
[----:B------:R-:W-:-:S04]  /*0ca0*/  IADD3.X R19, RZ, R5, RZ, P3, !PT ;  /* 0x00000005ff137210 */ /* 0x000fc80001ffe4ff */
[----:B------:R-:W-:Y:S01]  /*0cb0*/  IADD3 R21, R31, R21, R32 ;  /* 0x000000151f157210 */ /* 0x000fe20007ffe020 */
[----:B------:R-:W-:Y:S02]  /*0cc0*/  IMAD R27, R28, R27, RZ ;  /* 0x0000001b1c1b7224 */ /* 0x000fe400078e02ff */
[----:B------:R-:W-:-:S05]  /*0cd0*/  IMAD R12, R12, R11, RZ ;  /* 0x0000000b0c0c7224 */ /* 0x000fca00078e02ff */
[----:B------:R-:W-:Y:S01]  /*0ce0*/  IADD3 R11, R12, R21, R27 ;  /* 0x000000150c0b7210 */ /* 0x000fe20007ffe01b */
[----:B------:R-:W-:Y:S05]  /*0cf0*/  @P0 BRA `(.L_x_0) ;  /* 0xfffff4a000000947 */ /* 0x000fea000383ffff */
[----:B------:R-:W-:-:S05]  /*0d00*/  IADD3 R2, R0, R8, RZ ;  /* 0x0000000800027210 */ /* 0x000fca0007ffe0ff */
[----:B------:R-:W-:-:S05]  /*0d10*/  IMAD.WIDE R2, R2, R9, c[0x0][0x170] ;  /* 0x00005c0002027625 */ /* 0x000fca00078e0209 */
[----:B------:R-:W-:Y:S01]  /*0d20*/  STG.E [R2.64], R11 ;  /* 0x0000000b02007986 */ /* 0x000fe2000c101904 */
[----:B------:R-:W-:Y:S05]  /*0d30*/  EXIT ;  /* 0x000000000000794d */ /* 0x000fea0003800000 */
.L_x_1:
[----:B------:R-:W-:-:S00]  /*0d40*/  BRA `(.L_x_1) ;  /* 0xfffffff000007947 */ /* 0x000fc0000383ffff */
[----:B------:R-:W-:-:S00]  /*0d50*/  NOP ;  /* 0x0000000000007918 */ /* 0x000fc00000000000 */
        /* <DEDUP_REMOVED lines=10> */
.L_x_2:
